	.headerflags	@"EF_CUDA_TEXMODE_UNIFIED EF_CUDA_64BIT_ADDRESS EF_CUDA_ACCELERATORS EF_CUDA_SM90 EF_CUDA_VIRTUAL_SM(EF_CUDA_SM90)"
	.elftype	@"ET_EXEC"


//--------------------- .nv.info                  --------------------------
	.section	.nv.info,"",@"SHT_CUDA_INFO"
	.align	4


	//----- nvinfo : EIATTR_REGCOUNT
	.align		4
        /*0000*/ 	.byte	0x04, 0x2f
        /*0002*/ 	.short	(.L_3 - .L_2)
	.align		4
.L_2:
        /*0004*/ 	.word	index@(triton_poi_fused__native_batch_norm_legit_no_training_relu_3)
        /*0008*/ 	.word	0x00000016


	//----- nvinfo : EIATTR_MIN_STACK_SIZE
	.align		4
.L_3:
        /*000c*/ 	.byte	0x04, 0x12
        /*000e*/ 	.short	(.L_5 - .L_4)
	.align		4
.L_4:
        /*0010*/ 	.word	index@(triton_poi_fused__native_batch_norm_legit_no_training_relu_3)
        /*0014*/ 	.word	0x00000000


	//----- nvinfo : EIATTR_FRAME_SIZE
	.align		4
.L_5:
        /*0018*/ 	.byte	0x04, 0x11
        /*001a*/ 	.short	(.L_7 - .L_6)
	.align		4
.L_6:
        /*001c*/ 	.word	index@(triton_poi_fused__native_batch_norm_legit_no_training_relu_3)
        /*0020*/ 	.word	0x00000000


	//----- nvinfo : EIATTR_MIN_STACK_SIZE
	.align		4
.L_7:
        /*0024*/ 	.byte	0x04, 0x12
        /*0026*/ 	.short	(.L_9 - .L_8)
	.align		4
.L_8:
        /*0028*/ 	.word	index@(triton_poi_fused__native_batch_norm_legit_no_training_relu_3)
        /*002c*/ 	.word	0x00000000
.L_9:


//--------------------- .nv.info.triton_poi_fused__native_batch_norm_legit_no_training_relu_3 --------------------------
	.section	.nv.info.triton_poi_fused__native_batch_norm_legit_no_training_relu_3,"",@"SHT_CUDA_INFO"
	.sectionflags	@""
	.align	4


	//----- nvinfo : EIATTR_CUDA_API_VERSION
	.align		4
        /*0000*/ 	.byte	0x04, 0x37
        /*0002*/ 	.short	(.L_11 - .L_10)
.L_10:
        /*0004*/ 	.word	0x0000007c


	//----- nvinfo : EIATTR_KPARAM_INFO
	.align		4
.L_11:
        /*0008*/ 	.byte	0x04, 0x17
        /*000a*/ 	.short	(.L_13 - .L_12)
.L_12:
        /*000c*/ 	.word	0x00000000
        /*0010*/ 	.short	0x0006
        /*0012*/ 	.short	0x0030
        /*0014*/ 	.byte	0x00, 0xf0, 0x11, 0x00


	//----- nvinfo : EIATTR_KPARAM_INFO
	.align		4
.L_13:
        /*0018*/ 	.byte	0x04, 0x17
        /*001a*/ 	.short	(.L_15 - .L_14)
.L_14:
        /*001c*/ 	.word	0x00000000
        /*0020*/ 	.short	0x0005
        /*0022*/ 	.short	0x0028
        /*0024*/ 	.byte	0x00, 0xf4, 0x21, 0x00


	//----- nvinfo : EIATTR_KPARAM_INFO
	.align		4
.L_15:
        /*0028*/ 	.byte	0x04, 0x17
        /*002a*/ 	.short	(.L_17 - .L_16)
.L_16:
        /*002c*/ 	.word	0x00000000
        /*0030*/ 	.short	0x0004
        /*0032*/ 	.short	0x0020
        /*0034*/ 	.byte	0x00, 0xf4, 0x21, 0x00


	//----- nvinfo : EIATTR_KPARAM_INFO
	.align		4
.L_17:
        /*0038*/ 	.byte	0x04, 0x17
        /*003a*/ 	.short	(.L_19 - .L_18)
.L_18:
        /*003c*/ 	.word	0x00000000
        /*0040*/ 	.short	0x0003
        /*0042*/ 	.short	0x0018
        /*0044*/ 	.byte	0x00, 0xf4, 0x21, 0x00


	//----- nvinfo : EIATTR_KPARAM_INFO
	.align		4
.L_19:
        /*0048*/ 	.byte	0x04, 0x17
        /*004a*/ 	.short	(.L_21 - .L_20)
.L_20:
        /*004c*/ 	.word	0x00000000
        /*0050*/ 	.short	0x0002
        /*0052*/ 	.short	0x0010
        /*0054*/ 	.byte	0x00, 0xf4, 0x21, 0x00


	//----- nvinfo : EIATTR_KPARAM_INFO
	.align		4
.L_21:
        /*0058*/ 	.byte	0x04, 0x17
        /*005a*/ 	.short	(.L_23 - .L_22)
.L_22:
        /*005c*/ 	.word	0x00000000
        /*0060*/ 	.short	0x0001
        /*0062*/ 	.short	0x0008
        /*0064*/ 	.byte	0x00, 0xf4, 0x21, 0x00


	//----- nvinfo : EIATTR_KPARAM_INFO
	.align		4
.L_23:
        /*0068*/ 	.byte	0x04, 0x17
        /*006a*/ 	.short	(.L_25 - .L_24)
.L_24:
        /*006c*/ 	.word	0x00000000
        /*0070*/ 	.short	0x0000
        /*0072*/ 	.short	0x0000
        /*0074*/ 	.byte	0x00, 0xf4, 0x21, 0x00


	//----- nvinfo : EIATTR_SPARSE_MMA_MASK
	.align		4
.L_25:
        /*0078*/ 	.byte	0x03, 0x50
        /*007a*/ 	.short	0x0000


	//----- nvinfo : EIATTR_MAXREG_COUNT
	.align		4
        /*007c*/ 	.byte	0x03, 0x1b
        /*007e*/ 	.short	0x00ff


	//----- nvinfo : EIATTR_EXIT_INSTR_OFFSETS
	.align		4
        /*0080*/ 	.byte	0x04, 0x1c
        /*0082*/ 	.short	(.L_27 - .L_26)


	//   ....[0]....
.L_26:
        /*0084*/ 	.word	0x00000420


	//   ....[1]....
        /*0088*/ 	.word	0x00000440


	//----- nvinfo : EIATTR_REQNTID
	.align		4
.L_27:
        /*008c*/ 	.byte	0x04, 0x10
        /*008e*/ 	.short	(.L_29 - .L_28)
.L_28:
        /*0090*/ 	.word	0x00000080
        /*0094*/ 	.word	0x00000001
        /*0098*/ 	.word	0x00000001


	//----- nvinfo : EIATTR_CBANK_PARAM_SIZE
	.align		4
.L_29:
        /*009c*/ 	.byte	0x03, 0x19
        /*009e*/ 	.short	0x0034


	//----- nvinfo : EIATTR_PARAM_CBANK
	.align		4
        /*00a0*/ 	.byte	0x04, 0x0a
        /*00a2*/ 	.short	(.L_31 - .L_30)
	.align		4
.L_30:
        /*00a4*/ 	.word	index@(.nv.constant0.triton_poi_fused__native_batch_norm_legit_no_training_relu_3)
        /*00a8*/ 	.short	0x0210
        /*00aa*/ 	.short	0x0034


	//----- nvinfo : EIATTR_SW_WAR
	.align		4
.L_31:
        /*00ac*/ 	.byte	0x04, 0x36
        /*00ae*/ 	.short	(.L_33 - .L_32)
.L_32:
        /*00b0*/ 	.word	0x00000008
.L_33:


//--------------------- .nv.callgraph             --------------------------
	.section	.nv.callgraph,"",@"SHT_CUDA_CALLGRAPH"
	.align	4
	.sectionentsize	8
	.align		4
        /*0000*/ 	.word	0x00000000
	.align		4
        /*0004*/ 	.word	0xffffffff
	.align		4
        /*0008*/ 	.word	0x00000000
	.align		4
        /*000c*/ 	.word	0xfffffffe
	.align		4
        /*0010*/ 	.word	0x00000000
	.align		4
        /*0014*/ 	.word	0xfffffffd
	.align		4
        /*0018*/ 	.word	0x00000000
	.align		4
        /*001c*/ 	.word	0xfffffffc


//--------------------- .nv.constant4             --------------------------
	.section	.nv.constant4,"a",@progbits
	.align	8
	.align		8
.nv.constant4:
        /*0000*/ 	.dword	_$_str
	.align		8
        /*0008*/ 	.dword	_$_str_$_2


//--------------------- .text.triton_poi_fused__native_batch_norm_legit_no_training_relu_3 --------------------------
	.section	.text.triton_poi_fused__native_batch_norm_legit_no_training_relu_3,"ax",@progbits
	.align	128
        .global         triton_poi_fused__native_batch_norm_legit_no_training_relu_3
        .type           triton_poi_fused__native_batch_norm_legit_no_training_relu_3,@function
        .size           triton_poi_fused__native_batch_norm_legit_no_training_relu_3,(.L_x_1 - triton_poi_fused__native_batch_norm_legit_no_training_relu_3)
        .other          triton_poi_fused__native_batch_norm_legit_no_training_relu_3,@"STO_CUDA_ENTRY STV_DEFAULT"
triton_poi_fused__native_batch_norm_legit_no_training_relu_3:
.text.triton_poi_fused__native_batch_norm_legit_no_training_relu_3:
[----:B------:R-:W0:Y:S01]  /*0000*/  LDC R1, c[0x0][0x28] ;  /* 0x00000a00ff017b82 */ /* 0x000e220000000800 */
[----:B------:R-:W1:Y:S07]  /*0010*/  S2R R0, SR_TID.X ;  /* 0x0000000000007919 */ /* 0x000e6e0000002100 */
[----:B------:R-:W2:Y:S01]  /*0020*/  LDC.64 R8, c[0x0][0x220] ;  /* 0x00008800ff087b82 */ /* 0x000ea20000000a00 */
[----:B------:R-:W-:Y:S01]  /*0030*/  ULDC.64 UR4, c[0x0][0x208] ;  /* 0x0000820000047ab9 */ /* 0x000fe20000000a00 */
[----:B------:R-:W3:Y:S06]  /*0040*/  S2R R5, SR_CTAID.X ;  /* 0x0000000000057919 */ /* 0x000eec0000002500 */
[----:B------:R-:W4:Y:S08]  /*0050*/  LDC.64 R12, c[0x0][0x210] ;  /* 0x00008400ff0c7b82 */ /* 0x000f300000000a00 */
[----:B------:R-:W5:Y:S08]  /*0060*/  LDC.64 R14, c[0x0][0x218] ;  /* 0x00008600ff0e7b82 */ /* 0x000f700000000a00 */
[----:B------:R-:W5:Y:S01]  /*0070*/  LDC.64 R16, c[0x0][0x228] ;  /* 0x00008a00ff107b82 */ /* 0x000f620000000a00 */
[----:B-1----:R-:W-:-:S07]  /*0080*/  SHF.L.U32 R0, R0, 0x1, RZ ;  /* 0x0000000100007819 */ /* 0x002fce00000006ff */
[----:B------:R-:W1:Y:S01]  /*0090*/  LDC.64 R18, c[0x0][0x230] ;  /* 0x00008c00ff127b82 */ /* 0x000e620000000a00 */
[----:B---3--:R-:W-:Y:S02]  /*00a0*/  SHF.R.S32.HI R3, RZ, 0x17, R5 ;  /* 0x00000017ff037819 */ /* 0x008fe40000011405 */
[----:B------:R-:W-:Y:S02]  /*00b0*/  LOP3.LUT R0, R0, 0xfe, RZ, 0xc0, !PT ;  /* 0x000000fe00007812 */ /* 0x000fe400078ec0ff */
[----:B------:R-:W-:Y:S02]  /*00c0*/  SGXT R3, R3, 0x1 ;  /* 0x000000010303781a */ /* 0x000fe40000000200 */
[----:B------:R-:W-:-:S04]  /*00d0*/  LEA R0, R5, R0, 0x8 ;  /* 0x0000000005007211 */ /* 0x000fc800078e40ff */
[----:B------:R-:W-:Y:S02]  /*00e0*/  LEA.HI R3, R3, R0, RZ, 0x2 ;  /* 0x0000000003037211 */ /* 0x000fe400078f10ff */
[----:B------:R-:W-:Y:S02]  /*00f0*/  ISETP.GE.AND P0, PT, R0, 0x100, PT ;  /* 0x000001000000780c */ /* 0x000fe40003f06270 */
[----:B------:R-:W-:-:S04]  /*0100*/  LOP3.LUT R3, R3, 0xfffffffc, RZ, 0xc0, !PT ;  /* 0xfffffffc03037812 */ /* 0x000fc800078ec0ff */
[----:B------:R-:W-:Y:S02]  /*0110*/  IADD3 R11, R0, -R3, RZ ;  /* 0x80000003000b7210 */ /* 0x000fe40007ffe0ff */
[----:B------:R-:W-:-:S03]  /*0120*/  CS2R R2, SRZ ;  /* 0x0000000000027805 */ /* 0x000fc6000001ff00 */
[----:B--2---:R-:W-:-:S05]  /*0130*/  IMAD.WIDE R8, R11, 0x4, R8 ;  /* 0x000000040b087825 */ /* 0x004fca00078e0208 */
[----:B------:R2:W3:Y:S01]  /*0140*/  @!P0 LDG.E.EL.64 R2, desc[UR4][R8.64] ;  /* 0x0000000408028981 */ /* 0x0004e2000c2e1b00 */
[----:B------:R-:W-:Y:S02]  /*0150*/  CS2R R4, SRZ ;  /* 0x0000000000047805 */ /* 0x000fe4000001ff00 */
[----:B------:R-:W-:Y:S01]  /*0160*/  CS2R R6, SRZ ;  /* 0x0000000000067805 */ /* 0x000fe2000001ff00 */
[----:B----4-:R-:W-:-:S04]  /*0170*/  IMAD.WIDE R12, R0, 0x4, R12 ;  /* 0x00000004000c7825 */ /* 0x010fc800078e020c */
[C---:B-----5:R-:W-:Y:S01]  /*0180*/  IMAD.WIDE R14, R11.reuse, 0x4, R14 ;  /* 0x000000040b0e7825 */ /* 0x060fe200078e020e */
[----:B------:R-:W4:Y:S01]  /*0190*/  @!P0 LDG.E.64 R4, desc[UR4][R12.64] ;  /* 0x000000040c048981 */ /* 0x000f22000c1e1b00 */
[----:B--2---:R-:W-:Y:S02]  /*01a0*/  CS2R R8, SRZ ;  /* 0x0000000000087805 */ /* 0x004fe4000001ff00 */
[C---:B0-----:R-:W-:Y:S01]  /*01b0*/  IMAD.WIDE R16, R11.reuse, 0x4, R16 ;  /* 0x000000040b107825 */ /* 0x041fe200078e0210 */
[----:B------:R0:W4:Y:S03]  /*01c0*/  @!P0 LDG.E.EL.64 R6, desc[UR4][R14.64] ;  /* 0x000000040e068981 */ /* 0x000126000c2e1b00 */
[----:B-1----:R-:W-:Y:S01]  /*01d0*/  IMAD.WIDE R18, R11, 0x4, R18 ;  /* 0x000000040b127825 */ /* 0x002fe200078e0212 */
[----:B------:R-:W-:-:S04]  /*01e0*/  CS2R R10, SRZ ;  /* 0x00000000000a7805 */ /* 0x000fc8000001ff00 */
[----:B------:R-:W2:Y:S04]  /*01f0*/  @!P0 LDG.E.EL.64 R8, desc[UR4][R18.64] ;  /* 0x0000000412088981 */ /* 0x000ea8000c2e1b00 */
[----:B------:R-:W2:Y:S01]  /*0200*/  @!P0 LDG.E.EL.64 R10, desc[UR4][R16.64] ;  /* 0x00000004100a8981 */ /* 0x000ea2000c2e1b00 */
[----:B0-----:R-:W-:Y:S01]  /*0210*/  HFMA2.MMA R14, -RZ, RZ, 1.625, 0 ;  /* 0x3e800000ff0e7435 */ /* 0x001fe200000001ff */
[----:B---3--:R-:W-:Y:S01]  /*0220*/  FADD R2, R2, 0.0010000000474974513054 ;  /* 0x3a83126f02027421 */ /* 0x008fe20000000000 */
[----:B------:R-:W-:-:S03]  /*0230*/  FADD R3, R3, 0.0010000000474974513054 ;  /* 0x3a83126f03037421 */ /* 0x000fc60000000000 */
[----:B------:R-:W0:Y:S08]  /*0240*/  MUFU.SQRT R12, R2 ;  /* 0x00000002000c7308 */ /* 0x000e300000002000 */
[----:B------:R1:W3:Y:S01]  /*0250*/  MUFU.SQRT R13, R3 ;  /* 0x00000003000d7308 */ /* 0x0002e20000002000 */
[C---:B0-----:R-:W-:Y:S02]  /*0260*/  FSETP.GT.AND P1, PT, R12.reuse, 8.50705917302346158658e+37, PT ;  /* 0x7e8000000c00780b */ /* 0x041fe40003f24000 */
[----:B------:R-:W-:Y:S01]  /*0270*/  FSETP.GEU.AND P3, PT, R12, 1.175494350822287508e-38, PT ;  /* 0x008000000c00780b */ /* 0x000fe20003f6e000 */
[----:B-1----:R-:W0:Y:S01]  /*0280*/  LDC.64 R2, c[0x0][0x238] ;  /* 0x00008e00ff027b82 */ /* 0x002e220000000a00 */
[----:B---3--:R-:W-:-:S02]  /*0290*/  FSETP.GT.AND P2, PT, R13, 8.50705917302346158658e+37, PT ;  /* 0x7e8000000d00780b */ /* 0x008fc40003f44000 */
[----:B------:R-:W-:-:S07]  /*02a0*/  FSETP.GEU.AND P4, PT, R13, 1.175494350822287508e-38, PT ;  /* 0x008000000d00780b */ /* 0x000fce0003f8e000 */
[----:B------:R-:W-:-:S04]  /*02b0*/  @P1 FMUL R12, R12, 0.25 ;  /* 0x3e8000000c0c1820 */ /* 0x000fc80000400000 */
[----:B------:R-:W-:Y:S01]  /*02c0*/  @!P3 FMUL R12, R12, 16777216 ;  /* 0x4b8000000c0cb820 */ /* 0x000fe20000400000 */
[----:B------:R-:W-:-:S04]  /*02d0*/  @P2 FMUL R13, R13, 0.25 ;  /* 0x3e8000000d0d2820 */ /* 0x000fc80000400000 */
[----:B------:R-:W-:Y:S01]  /*02e0*/  @!P4 FMUL R13, R13, 16777216 ;  /* 0x4b8000000d0dc820 */ /* 0x000fe20000400000 */
[----:B------:R-:W1:Y:S01]  /*02f0*/  MUFU.RCP R12, R12 ;  /* 0x0000000c000c7308 */ /* 0x000e620000001000 */
[----:B------:R-:W-:-:S07]  /*0300*/  FSEL R15, R14, 1, P1 ;  /* 0x3f8000000e0f7808 */ /* 0x000fce0000800000 */
[----:B------:R-:W3:Y:S01]  /*0310*/  MUFU.RCP R13, R13 ;  /* 0x0000000d000d7308 */ /* 0x000ee20000001000 */
[----:B------:R-:W-:Y:S01]  /*0320*/  FSEL R14, R14, 1, P2 ;  /* 0x3f8000000e0e7808 */ /* 0x000fe20001000000 */
[----:B------:R-:W-:-:S04]  /*0330*/  @!P3 FMUL R15, R15, 16777216 ;  /* 0x4b8000000f0fb820 */ /* 0x000fc80000400000 */
[----:B------:R-:W-:Y:S01]  /*0340*/  @!P4 FMUL R14, R14, 16777216 ;  /* 0x4b8000000e0ec820 */ /* 0x000fe20000400000 */
[----:B----4-:R-:W-:Y:S01]  /*0350*/  FADD R5, -R7, R5 ;  /* 0x0000000507057221 */ /* 0x010fe20000000100 */
[----:B------:R-:W-:Y:S01]  /*0360*/  FADD R4, -R6, R4 ;  /* 0x0000000406047221 */ /* 0x000fe20000000100 */
[----:B-1----:R-:W-:Y:S01]  /*0370*/  FMUL R15, R12, R15 ;  /* 0x0000000f0c0f7220 */ /* 0x002fe20000400000 */
[----:B---3--:R-:W-:-:S03]  /*0380*/  FMUL R14, R13, R14 ;  /* 0x0000000e0d0e7220 */ /* 0x008fc60000400000 */
[----:B------:R-:W-:Y:S01]  /*0390*/  FMUL R15, R4, R15 ;  /* 0x0000000f040f7220 */ /* 0x000fe20000400000 */
[----:B------:R-:W-:-:S03]  /*03a0*/  FMUL R14, R5, R14 ;  /* 0x0000000e050e7220 */ /* 0x000fc60000400000 */
[----:B--2---:R-:W-:Y:S01]  /*03b0*/  FFMA R8, R15, R10, R8 ;  /* 0x0000000a0f087223 */ /* 0x004fe20000000008 */
[----:B------:R-:W-:-:S04]  /*03c0*/  FFMA R9, R14, R11, R9 ;  /* 0x0000000b0e097223 */ /* 0x000fc80000000009 */
[----:B------:R-:W-:Y:S02]  /*03d0*/  FSETP.GEU.AND P1, PT, R8, RZ, PT ;  /* 0x000000ff0800720b */ /* 0x000fe40003f2e000 */
[C---:B------:R-:W-:Y:S01]  /*03e0*/  FSETP.GEU.AND P2, PT, R9.reuse, RZ, PT ;  /* 0x000000ff0900720b */ /* 0x040fe20003f4e000 */
[----:B0-----:R-:W-:Y:S01]  /*03f0*/  IMAD.WIDE R2, R0, 0x4, R2 ;  /* 0x0000000400027825 */ /* 0x001fe200078e0202 */
[----:B------:R-:W-:Y:S02]  /*0400*/  FSEL R8, R8, RZ, P1 ;  /* 0x000000ff08087208 */ /* 0x000fe40000800000 */
[----:B------:R-:W-:Y:S01]  /*0410*/  FSEL R9, R9, RZ, P2 ;  /* 0x000000ff09097208 */ /* 0x000fe20001000000 */
[----:B------:R-:W-:Y:S08]  /*0420*/  @P0 EXIT ;  /* 0x000000000000094d */ /* 0x000ff00003800000 */
[----:B------:R-:W-:Y:S01]  /*0430*/  STG.E.64 desc[UR4][R2.64], R8 ;  /* 0x0000000802007986 */ /* 0x000fe2000c101b04 */
[----:B------:R-:W-:Y:S05]  /*0440*/  EXIT ;  /* 0x000000000000794d */ /* 0x000fea0003800000 */
.L_x_0:
[----:B------:R-:W-:-:S00]  /*0450*/  BRA `(.L_x_0) ;  /* 0xfffffffc00fc7947 */ /* 0x000fc0000383ffff */
[----:B------:R-:W-:-:S00]  /*0460*/  NOP ;  /* 0x0000000000007918 */ /* 0x000fc00000000000 */
        /* <DEDUP_REMOVED lines=9> */
.L_x_1:


//--------------------- .nv.global.init           --------------------------
	.section	.nv.global.init,"aw",@progbits
.nv.global.init:
	.type		_$_str,@object
	.size		_$_str,(_$_str_$_2 - _$_str)
_$_str:
        /*0000*/ 	.byte	0x5f, 0x5f, 0x43, 0x55, 0x44, 0x41, 0x5f, 0x46, 0x54, 0x5a, 0x00
	.type		_$_str_$_2,@object
	.size		_$_str_$_2,(.L_1 - _$_str_$_2)
_$_str_$_2:
        /*000b*/ 	.byte	0x5f, 0x5f, 0x43, 0x55, 0x44, 0x41, 0x5f, 0x50, 0x52, 0x45, 0x43, 0x5f, 0x53, 0x51, 0x52, 0x54
        /*001b*/ 	.byte	0x00
.L_1:


//--------------------- .nv.constant0.triton_poi_fused__native_batch_norm_legit_no_training_relu_3 --------------------------
	.section	.nv.constant0.triton_poi_fused__native_batch_norm_legit_no_training_relu_3,"a",@progbits
	.sectionflags	@""
	.align	4
.nv.constant0.triton_poi_fused__native_batch_norm_legit_no_training_relu_3:
	.zero		580
